//
// Generated by NVIDIA NVVM Compiler
//
// Compiler Build ID: CL-36424714
// Cuda compilation tools, release 13.0, V13.0.88
// Based on NVVM 20.0.0
//

.version 9.0
.target sm_100
.address_size 64

	// .globl	_Z6test_1ff
.extern .func  (.param .b32 func_retval0) vprintf
(
	.param .b64 vprintf_param_0,
	.param .b64 vprintf_param_1
)
;
.global .align 1 .b8 _ZN34_INTERNAL_bdb80644_4_k_cu_221d6a804cuda3std3__45__cpo5beginE[1];
.global .align 1 .b8 _ZN34_INTERNAL_bdb80644_4_k_cu_221d6a804cuda3std3__45__cpo3endE[1];
.global .align 1 .b8 _ZN34_INTERNAL_bdb80644_4_k_cu_221d6a804cuda3std3__45__cpo6cbeginE[1];
.global .align 1 .b8 _ZN34_INTERNAL_bdb80644_4_k_cu_221d6a804cuda3std3__45__cpo4cendE[1];
.global .align 1 .b8 _ZN34_INTERNAL_bdb80644_4_k_cu_221d6a804cuda3std3__45__cpo6rbeginE[1];
.global .align 1 .b8 _ZN34_INTERNAL_bdb80644_4_k_cu_221d6a804cuda3std3__45__cpo4rendE[1];
.global .align 1 .b8 _ZN34_INTERNAL_bdb80644_4_k_cu_221d6a804cuda3std3__45__cpo7crbeginE[1];
.global .align 1 .b8 _ZN34_INTERNAL_bdb80644_4_k_cu_221d6a804cuda3std3__45__cpo5crendE[1];
.global .align 1 .b8 _ZN34_INTERNAL_bdb80644_4_k_cu_221d6a804cuda3std3__436_GLOBAL__N__bdb80644_4_k_cu_221d6a806ignoreE[1];
.global .align 1 .b8 _ZN34_INTERNAL_bdb80644_4_k_cu_221d6a804cuda3std3__419piecewise_constructE[1];
.global .align 1 .b8 _ZN34_INTERNAL_bdb80644_4_k_cu_221d6a804cuda3std3__48in_placeE[1];
.global .align 1 .b8 _ZN34_INTERNAL_bdb80644_4_k_cu_221d6a804cuda3std3__420unreachable_sentinelE[1];
.global .align 1 .b8 _ZN34_INTERNAL_bdb80644_4_k_cu_221d6a804cuda3std3__47nulloptE[1];
.global .align 1 .b8 _ZN34_INTERNAL_bdb80644_4_k_cu_221d6a804cuda3std3__48unexpectE[1];
.global .align 1 .b8 _ZN34_INTERNAL_bdb80644_4_k_cu_221d6a804cuda3std6ranges3__45__cpo4swapE[1];
.global .align 1 .b8 _ZN34_INTERNAL_bdb80644_4_k_cu_221d6a804cuda3std6ranges3__45__cpo9iter_moveE[1];
.global .align 1 .b8 _ZN34_INTERNAL_bdb80644_4_k_cu_221d6a804cuda3std6ranges3__45__cpo5beginE[1];
.global .align 1 .b8 _ZN34_INTERNAL_bdb80644_4_k_cu_221d6a804cuda3std6ranges3__45__cpo3endE[1];
.global .align 1 .b8 _ZN34_INTERNAL_bdb80644_4_k_cu_221d6a804cuda3std6ranges3__45__cpo6cbeginE[1];
.global .align 1 .b8 _ZN34_INTERNAL_bdb80644_4_k_cu_221d6a804cuda3std6ranges3__45__cpo4cendE[1];
.global .align 1 .b8 _ZN34_INTERNAL_bdb80644_4_k_cu_221d6a804cuda3std6ranges3__45__cpo7advanceE[1];
.global .align 1 .b8 _ZN34_INTERNAL_bdb80644_4_k_cu_221d6a804cuda3std6ranges3__45__cpo9iter_swapE[1];
.global .align 1 .b8 _ZN34_INTERNAL_bdb80644_4_k_cu_221d6a804cuda3std6ranges3__45__cpo4nextE[1];
.global .align 1 .b8 _ZN34_INTERNAL_bdb80644_4_k_cu_221d6a804cuda3std6ranges3__45__cpo4prevE[1];
.global .align 1 .b8 _ZN34_INTERNAL_bdb80644_4_k_cu_221d6a804cuda3std6ranges3__45__cpo4dataE[1];
.global .align 1 .b8 _ZN34_INTERNAL_bdb80644_4_k_cu_221d6a804cuda3std6ranges3__45__cpo5cdataE[1];
.global .align 1 .b8 _ZN34_INTERNAL_bdb80644_4_k_cu_221d6a804cuda3std6ranges3__45__cpo4sizeE[1];
.global .align 1 .b8 _ZN34_INTERNAL_bdb80644_4_k_cu_221d6a804cuda3std6ranges3__45__cpo5ssizeE[1];
.global .align 1 .b8 _ZN34_INTERNAL_bdb80644_4_k_cu_221d6a804cuda3std6ranges3__45__cpo8distanceE[1];
.global .align 1 .b8 _ZN34_INTERNAL_bdb80644_4_k_cu_221d6a806thrust24THRUST_300001_SM_1000_NS8cuda_cub3parE[1];
.global .align 1 .b8 _ZN34_INTERNAL_bdb80644_4_k_cu_221d6a806thrust24THRUST_300001_SM_1000_NS8cuda_cub10par_nosyncE[1];
.global .align 1 .b8 _ZN34_INTERNAL_bdb80644_4_k_cu_221d6a806thrust24THRUST_300001_SM_1000_NS6system6detail10sequential3seqE[1];
.global .align 1 .b8 _ZN34_INTERNAL_bdb80644_4_k_cu_221d6a806thrust24THRUST_300001_SM_1000_NS12placeholders2_1E[1];
.global .align 1 .b8 _ZN34_INTERNAL_bdb80644_4_k_cu_221d6a806thrust24THRUST_300001_SM_1000_NS12placeholders2_2E[1];
.global .align 1 .b8 _ZN34_INTERNAL_bdb80644_4_k_cu_221d6a806thrust24THRUST_300001_SM_1000_NS12placeholders2_3E[1];
.global .align 1 .b8 _ZN34_INTERNAL_bdb80644_4_k_cu_221d6a806thrust24THRUST_300001_SM_1000_NS12placeholders2_4E[1];
.global .align 1 .b8 _ZN34_INTERNAL_bdb80644_4_k_cu_221d6a806thrust24THRUST_300001_SM_1000_NS12placeholders2_5E[1];
.global .align 1 .b8 _ZN34_INTERNAL_bdb80644_4_k_cu_221d6a806thrust24THRUST_300001_SM_1000_NS12placeholders2_6E[1];
.global .align 1 .b8 _ZN34_INTERNAL_bdb80644_4_k_cu_221d6a806thrust24THRUST_300001_SM_1000_NS12placeholders2_7E[1];
.global .align 1 .b8 _ZN34_INTERNAL_bdb80644_4_k_cu_221d6a806thrust24THRUST_300001_SM_1000_NS12placeholders2_8E[1];
.global .align 1 .b8 _ZN34_INTERNAL_bdb80644_4_k_cu_221d6a806thrust24THRUST_300001_SM_1000_NS12placeholders2_9E[1];
.global .align 1 .b8 _ZN34_INTERNAL_bdb80644_4_k_cu_221d6a806thrust24THRUST_300001_SM_1000_NS12placeholders3_10E[1];
.global .align 1 .b8 _ZN34_INTERNAL_bdb80644_4_k_cu_221d6a806thrust24THRUST_300001_SM_1000_NS3seqE[1];
.global .align 1 .b8 $str[2] = {33};
.global .align 1 .b8 $str$1[2] = {63};
.global .align 1 .b8 $str$2[2] = {46};
.global .align 1 .b8 $str$3[2] = {42};
.global .align 1 .b8 $str$4[2] = {47};

.visible .entry _Z6test_1ff(
	.param .f32 _Z6test_1ff_param_0,
	.param .f32 _Z6test_1ff_param_1
)
{
	.reg .pred 	%p<3>;
	.reg .b32 	%r<7>;
	.reg .b32 	%f<6>;
	.reg .b64 	%rd<3>;

	ld.param.f32 	%f3, [_Z6test_1ff_param_0];
	ld.param.f32 	%f5, [_Z6test_1ff_param_1];
	mov.b32 	%r6, 0;
$L__BB0_1:
	.pragma "nounroll";
	add.f32 	%f5, %f3, %f5;
	add.s32 	%r6, %r6, 1;
	setp.ne.s32 	%p1, %r6, 1000000;
	@%p1 bra 	$L__BB0_1;
	setp.neu.f32 	%p2, %f5, 0f00000000;
	@%p2 bra 	$L__BB0_4;
	mov.u64 	%rd1, $str;
	cvta.global.u64 	%rd2, %rd1;
	{ // callseq 0, 0
	.param .b64 param0;
	st.param.b64 	[param0], %rd2;
	.param .b64 param1;
	st.param.b64 	[param1], 0;
	.param .b32 retval0;
	call.uni (retval0), 
	vprintf, 
	(
	param0, 
	param1
	);
	ld.param.b32 	%r4, [retval0];
	} // callseq 0
$L__BB0_4:
	ret;

}
	// .globl	_Z6test_5ff
.visible .entry _Z6test_5ff(
	.param .f32 _Z6test_5ff_param_0,
	.param .f32 _Z6test_5ff_param_1
)
{
	.reg .pred 	%p<7>;
	.reg .b32 	%r<15>;
	.reg .b32 	%f<341>;
	.reg .b64 	%rd<11>;

	ld.param.f32 	%f19, [_Z6test_5ff_param_0];
	ld.param.f32 	%f338, [_Z6test_5ff_param_1];
	add.f32 	%f1, %f19, 0f3F800000;
	add.f32 	%f2, %f19, 0f40000000;
	add.f32 	%f3, %f19, 0f40400000;
	add.f32 	%f4, %f19, 0f40800000;
	add.f32 	%f336, %f338, 0f40800000;
	add.f32 	%f337, %f338, 0f40400000;
	add.f32 	%f339, %f338, 0f40000000;
	add.f32 	%f340, %f338, 0f3F800000;
	mov.b32 	%r14, 0;
$L__BB1_1:
	.pragma "nounroll";
	add.f32 	%f21, %f19, %f338;
	add.f32 	%f22, %f1, %f340;
	add.f32 	%f23, %f2, %f339;
	add.f32 	%f24, %f3, %f337;
	add.f32 	%f25, %f4, %f336;
	add.f32 	%f26, %f19, %f21;
	add.f32 	%f27, %f1, %f22;
	add.f32 	%f28, %f2, %f23;
	add.f32 	%f29, %f3, %f24;
	add.f32 	%f30, %f4, %f25;
	add.f32 	%f31, %f19, %f26;
	add.f32 	%f32, %f1, %f27;
	add.f32 	%f33, %f2, %f28;
	add.f32 	%f34, %f3, %f29;
	add.f32 	%f35, %f4, %f30;
	add.f32 	%f36, %f19, %f31;
	add.f32 	%f37, %f1, %f32;
	add.f32 	%f38, %f2, %f33;
	add.f32 	%f39, %f3, %f34;
	add.f32 	%f40, %f4, %f35;
	add.f32 	%f41, %f19, %f36;
	add.f32 	%f42, %f1, %f37;
	add.f32 	%f43, %f2, %f38;
	add.f32 	%f44, %f3, %f39;
	add.f32 	%f45, %f4, %f40;
	add.f32 	%f46, %f19, %f41;
	add.f32 	%f47, %f1, %f42;
	add.f32 	%f48, %f2, %f43;
	add.f32 	%f49, %f3, %f44;
	add.f32 	%f50, %f4, %f45;
	add.f32 	%f51, %f19, %f46;
	add.f32 	%f52, %f1, %f47;
	add.f32 	%f53, %f2, %f48;
	add.f32 	%f54, %f3, %f49;
	add.f32 	%f55, %f4, %f50;
	add.f32 	%f56, %f19, %f51;
	add.f32 	%f57, %f1, %f52;
	add.f32 	%f58, %f2, %f53;
	add.f32 	%f59, %f3, %f54;
	add.f32 	%f60, %f4, %f55;
	add.f32 	%f61, %f19, %f56;
	add.f32 	%f62, %f1, %f57;
	add.f32 	%f63, %f2, %f58;
	add.f32 	%f64, %f3, %f59;
	add.f32 	%f65, %f4, %f60;
	add.f32 	%f66, %f19, %f61;
	add.f32 	%f67, %f1, %f62;
	add.f32 	%f68, %f2, %f63;
	add.f32 	%f69, %f3, %f64;
	add.f32 	%f70, %f4, %f65;
	add.f32 	%f71, %f19, %f66;
	add.f32 	%f72, %f1, %f67;
	add.f32 	%f73, %f2, %f68;
	add.f32 	%f74, %f3, %f69;
	add.f32 	%f75, %f4, %f70;
	add.f32 	%f76, %f19, %f71;
	add.f32 	%f77, %f1, %f72;
	add.f32 	%f78, %f2, %f73;
	add.f32 	%f79, %f3, %f74;
	add.f32 	%f80, %f4, %f75;
	add.f32 	%f81, %f19, %f76;
	add.f32 	%f82, %f1, %f77;
	add.f32 	%f83, %f2, %f78;
	add.f32 	%f84, %f3, %f79;
	add.f32 	%f85, %f4, %f80;
	add.f32 	%f86, %f19, %f81;
	add.f32 	%f87, %f1, %f82;
	add.f32 	%f88, %f2, %f83;
	add.f32 	%f89, %f3, %f84;
	add.f32 	%f90, %f4, %f85;
	add.f32 	%f91, %f19, %f86;
	add.f32 	%f92, %f1, %f87;
	add.f32 	%f93, %f2, %f88;
	add.f32 	%f94, %f3, %f89;
	add.f32 	%f95, %f4, %f90;
	add.f32 	%f96, %f19, %f91;
	add.f32 	%f97, %f1, %f92;
	add.f32 	%f98, %f2, %f93;
	add.f32 	%f99, %f3, %f94;
	add.f32 	%f100, %f4, %f95;
	add.f32 	%f101, %f19, %f96;
	add.f32 	%f102, %f1, %f97;
	add.f32 	%f103, %f2, %f98;
	add.f32 	%f104, %f3, %f99;
	add.f32 	%f105, %f4, %f100;
	add.f32 	%f106, %f19, %f101;
	add.f32 	%f107, %f1, %f102;
	add.f32 	%f108, %f2, %f103;
	add.f32 	%f109, %f3, %f104;
	add.f32 	%f110, %f4, %f105;
	add.f32 	%f111, %f19, %f106;
	add.f32 	%f112, %f1, %f107;
	add.f32 	%f113, %f2, %f108;
	add.f32 	%f114, %f3, %f109;
	add.f32 	%f115, %f4, %f110;
	add.f32 	%f116, %f19, %f111;
	add.f32 	%f117, %f1, %f112;
	add.f32 	%f118, %f2, %f113;
	add.f32 	%f119, %f3, %f114;
	add.f32 	%f120, %f4, %f115;
	add.f32 	%f121, %f19, %f116;
	add.f32 	%f122, %f1, %f117;
	add.f32 	%f123, %f2, %f118;
	add.f32 	%f124, %f3, %f119;
	add.f32 	%f125, %f4, %f120;
	add.f32 	%f126, %f19, %f121;
	add.f32 	%f127, %f1, %f122;
	add.f32 	%f128, %f2, %f123;
	add.f32 	%f129, %f3, %f124;
	add.f32 	%f130, %f4, %f125;
	add.f32 	%f131, %f19, %f126;
	add.f32 	%f132, %f1, %f127;
	add.f32 	%f133, %f2, %f128;
	add.f32 	%f134, %f3, %f129;
	add.f32 	%f135, %f4, %f130;
	add.f32 	%f136, %f19, %f131;
	add.f32 	%f137, %f1, %f132;
	add.f32 	%f138, %f2, %f133;
	add.f32 	%f139, %f3, %f134;
	add.f32 	%f140, %f4, %f135;
	add.f32 	%f141, %f19, %f136;
	add.f32 	%f142, %f1, %f137;
	add.f32 	%f143, %f2, %f138;
	add.f32 	%f144, %f3, %f139;
	add.f32 	%f145, %f4, %f140;
	add.f32 	%f146, %f19, %f141;
	add.f32 	%f147, %f1, %f142;
	add.f32 	%f148, %f2, %f143;
	add.f32 	%f149, %f3, %f144;
	add.f32 	%f150, %f4, %f145;
	add.f32 	%f151, %f19, %f146;
	add.f32 	%f152, %f1, %f147;
	add.f32 	%f153, %f2, %f148;
	add.f32 	%f154, %f3, %f149;
	add.f32 	%f155, %f4, %f150;
	add.f32 	%f156, %f19, %f151;
	add.f32 	%f157, %f1, %f152;
	add.f32 	%f158, %f2, %f153;
	add.f32 	%f159, %f3, %f154;
	add.f32 	%f160, %f4, %f155;
	add.f32 	%f161, %f19, %f156;
	add.f32 	%f162, %f1, %f157;
	add.f32 	%f163, %f2, %f158;
	add.f32 	%f164, %f3, %f159;
	add.f32 	%f165, %f4, %f160;
	add.f32 	%f166, %f19, %f161;
	add.f32 	%f167, %f1, %f162;
	add.f32 	%f168, %f2, %f163;
	add.f32 	%f169, %f3, %f164;
	add.f32 	%f170, %f4, %f165;
	add.f32 	%f171, %f19, %f166;
	add.f32 	%f172, %f1, %f167;
	add.f32 	%f173, %f2, %f168;
	add.f32 	%f174, %f3, %f169;
	add.f32 	%f175, %f4, %f170;
	add.f32 	%f176, %f19, %f171;
	add.f32 	%f177, %f1, %f172;
	add.f32 	%f178, %f2, %f173;
	add.f32 	%f179, %f3, %f174;
	add.f32 	%f180, %f4, %f175;
	add.f32 	%f181, %f19, %f176;
	add.f32 	%f182, %f1, %f177;
	add.f32 	%f183, %f2, %f178;
	add.f32 	%f184, %f3, %f179;
	add.f32 	%f185, %f4, %f180;
	add.f32 	%f186, %f19, %f181;
	add.f32 	%f187, %f1, %f182;
	add.f32 	%f188, %f2, %f183;
	add.f32 	%f189, %f3, %f184;
	add.f32 	%f190, %f4, %f185;
	add.f32 	%f191, %f19, %f186;
	add.f32 	%f192, %f1, %f187;
	add.f32 	%f193, %f2, %f188;
	add.f32 	%f194, %f3, %f189;
	add.f32 	%f195, %f4, %f190;
	add.f32 	%f196, %f19, %f191;
	add.f32 	%f197, %f1, %f192;
	add.f32 	%f198, %f2, %f193;
	add.f32 	%f199, %f3, %f194;
	add.f32 	%f200, %f4, %f195;
	add.f32 	%f201, %f19, %f196;
	add.f32 	%f202, %f1, %f197;
	add.f32 	%f203, %f2, %f198;
	add.f32 	%f204, %f3, %f199;
	add.f32 	%f205, %f4, %f200;
	add.f32 	%f206, %f19, %f201;
	add.f32 	%f207, %f1, %f202;
	add.f32 	%f208, %f2, %f203;
	add.f32 	%f209, %f3, %f204;
	add.f32 	%f210, %f4, %f205;
	add.f32 	%f211, %f19, %f206;
	add.f32 	%f212, %f1, %f207;
	add.f32 	%f213, %f2, %f208;
	add.f32 	%f214, %f3, %f209;
	add.f32 	%f215, %f4, %f210;
	add.f32 	%f216, %f19, %f211;
	add.f32 	%f217, %f1, %f212;
	add.f32 	%f218, %f2, %f213;
	add.f32 	%f219, %f3, %f214;
	add.f32 	%f220, %f4, %f215;
	add.f32 	%f221, %f19, %f216;
	add.f32 	%f222, %f1, %f217;
	add.f32 	%f223, %f2, %f218;
	add.f32 	%f224, %f3, %f219;
	add.f32 	%f225, %f4, %f220;
	add.f32 	%f226, %f19, %f221;
	add.f32 	%f227, %f1, %f222;
	add.f32 	%f228, %f2, %f223;
	add.f32 	%f229, %f3, %f224;
	add.f32 	%f230, %f4, %f225;
	add.f32 	%f231, %f19, %f226;
	add.f32 	%f232, %f1, %f227;
	add.f32 	%f233, %f2, %f228;
	add.f32 	%f234, %f3, %f229;
	add.f32 	%f235, %f4, %f230;
	add.f32 	%f236, %f19, %f231;
	add.f32 	%f237, %f1, %f232;
	add.f32 	%f238, %f2, %f233;
	add.f32 	%f239, %f3, %f234;
	add.f32 	%f240, %f4, %f235;
	add.f32 	%f241, %f19, %f236;
	add.f32 	%f242, %f1, %f237;
	add.f32 	%f243, %f2, %f238;
	add.f32 	%f244, %f3, %f239;
	add.f32 	%f245, %f4, %f240;
	add.f32 	%f246, %f19, %f241;
	add.f32 	%f247, %f1, %f242;
	add.f32 	%f248, %f2, %f243;
	add.f32 	%f249, %f3, %f244;
	add.f32 	%f250, %f4, %f245;
	add.f32 	%f251, %f19, %f246;
	add.f32 	%f252, %f1, %f247;
	add.f32 	%f253, %f2, %f248;
	add.f32 	%f254, %f3, %f249;
	add.f32 	%f255, %f4, %f250;
	add.f32 	%f256, %f19, %f251;
	add.f32 	%f257, %f1, %f252;
	add.f32 	%f258, %f2, %f253;
	add.f32 	%f259, %f3, %f254;
	add.f32 	%f260, %f4, %f255;
	add.f32 	%f261, %f19, %f256;
	add.f32 	%f262, %f1, %f257;
	add.f32 	%f263, %f2, %f258;
	add.f32 	%f264, %f3, %f259;
	add.f32 	%f265, %f4, %f260;
	add.f32 	%f266, %f19, %f261;
	add.f32 	%f267, %f1, %f262;
	add.f32 	%f268, %f2, %f263;
	add.f32 	%f269, %f3, %f264;
	add.f32 	%f270, %f4, %f265;
	add.f32 	%f271, %f19, %f266;
	add.f32 	%f272, %f1, %f267;
	add.f32 	%f273, %f2, %f268;
	add.f32 	%f274, %f3, %f269;
	add.f32 	%f275, %f4, %f270;
	add.f32 	%f276, %f19, %f271;
	add.f32 	%f277, %f1, %f272;
	add.f32 	%f278, %f2, %f273;
	add.f32 	%f279, %f3, %f274;
	add.f32 	%f280, %f4, %f275;
	add.f32 	%f281, %f19, %f276;
	add.f32 	%f282, %f1, %f277;
	add.f32 	%f283, %f2, %f278;
	add.f32 	%f284, %f3, %f279;
	add.f32 	%f285, %f4, %f280;
	add.f32 	%f286, %f19, %f281;
	add.f32 	%f287, %f1, %f282;
	add.f32 	%f288, %f2, %f283;
	add.f32 	%f289, %f3, %f284;
	add.f32 	%f290, %f4, %f285;
	add.f32 	%f291, %f19, %f286;
	add.f32 	%f292, %f1, %f287;
	add.f32 	%f293, %f2, %f288;
	add.f32 	%f294, %f3, %f289;
	add.f32 	%f295, %f4, %f290;
	add.f32 	%f296, %f19, %f291;
	add.f32 	%f297, %f1, %f292;
	add.f32 	%f298, %f2, %f293;
	add.f32 	%f299, %f3, %f294;
	add.f32 	%f300, %f4, %f295;
	add.f32 	%f301, %f19, %f296;
	add.f32 	%f302, %f1, %f297;
	add.f32 	%f303, %f2, %f298;
	add.f32 	%f304, %f3, %f299;
	add.f32 	%f305, %f4, %f300;
	add.f32 	%f306, %f19, %f301;
	add.f32 	%f307, %f1, %f302;
	add.f32 	%f308, %f2, %f303;
	add.f32 	%f309, %f3, %f304;
	add.f32 	%f310, %f4, %f305;
	add.f32 	%f311, %f19, %f306;
	add.f32 	%f312, %f1, %f307;
	add.f32 	%f313, %f2, %f308;
	add.f32 	%f314, %f3, %f309;
	add.f32 	%f315, %f4, %f310;
	add.f32 	%f316, %f19, %f311;
	add.f32 	%f317, %f1, %f312;
	add.f32 	%f318, %f2, %f313;
	add.f32 	%f319, %f3, %f314;
	add.f32 	%f320, %f4, %f315;
	add.f32 	%f321, %f19, %f316;
	add.f32 	%f322, %f1, %f317;
	add.f32 	%f323, %f2, %f318;
	add.f32 	%f324, %f3, %f319;
	add.f32 	%f325, %f4, %f320;
	add.f32 	%f326, %f19, %f321;
	add.f32 	%f327, %f1, %f322;
	add.f32 	%f328, %f2, %f323;
	add.f32 	%f329, %f3, %f324;
	add.f32 	%f330, %f4, %f325;
	add.f32 	%f331, %f19, %f326;
	add.f32 	%f332, %f1, %f327;
	add.f32 	%f333, %f2, %f328;
	add.f32 	%f334, %f3, %f329;
	add.f32 	%f335, %f4, %f330;
	add.f32 	%f338, %f19, %f331;
	add.f32 	%f340, %f1, %f332;
	add.f32 	%f339, %f2, %f333;
	add.f32 	%f337, %f3, %f334;
	add.f32 	%f336, %f4, %f335;
	add.s32 	%r14, %r14, 64;
	setp.ne.s32 	%p1, %r14, 1000000;
	@%p1 bra 	$L__BB1_1;
	setp.neu.f32 	%p2, %f338, 0f00000000;
	@%p2 bra 	$L__BB1_4;
	mov.u64 	%rd1, $str$1;
	cvta.global.u64 	%rd2, %rd1;
	{ // callseq 1, 0
	.param .b64 param0;
	st.param.b64 	[param0], %rd2;
	.param .b64 param1;
	st.param.b64 	[param1], 0;
	.param .b32 retval0;
	call.uni (retval0), 
	vprintf, 
	(
	param0, 
	param1
	);
	ld.param.b32 	%r4, [retval0];
	} // callseq 1
$L__BB1_4:
	setp.neu.f32 	%p3, %f340, 0f00000000;
	@%p3 bra 	$L__BB1_6;
	mov.u64 	%rd3, $str;
	cvta.global.u64 	%rd4, %rd3;
	{ // callseq 2, 0
	.param .b64 param0;
	st.param.b64 	[param0], %rd4;
	.param .b64 param1;
	st.param.b64 	[param1], 0;
	.param .b32 retval0;
	call.uni (retval0), 
	vprintf, 
	(
	param0, 
	param1
	);
	ld.param.b32 	%r6, [retval0];
	} // callseq 2
$L__BB1_6:
	setp.neu.f32 	%p4, %f339, 0f00000000;
	@%p4 bra 	$L__BB1_8;
	mov.u64 	%rd5, $str$2;
	cvta.global.u64 	%rd6, %rd5;
	{ // callseq 3, 0
	.param .b64 param0;
	st.param.b64 	[param0], %rd6;
	.param .b64 param1;
	st.param.b64 	[param1], 0;
	.param .b32 retval0;
	call.uni (retval0), 
	vprintf, 
	(
	param0, 
	param1
	);
	ld.param.b32 	%r8, [retval0];
	} // callseq 3
$L__BB1_8:
	setp.neu.f32 	%p5, %f337, 0f00000000;
	@%p5 bra 	$L__BB1_10;
	mov.u64 	%rd7, $str$3;
	cvta.global.u64 	%rd8, %rd7;
	{ // callseq 4, 0
	.param .b64 param0;
	st.param.b64 	[param0], %rd8;
	.param .b64 param1;
	st.param.b64 	[param1], 0;
	.param .b32 retval0;
	call.uni (retval0), 
	vprintf, 
	(
	param0, 
	param1
	);
	ld.param.b32 	%r10, [retval0];
	} // callseq 4
$L__BB1_10:
	setp.neu.f32 	%p6, %f336, 0f00000000;
	@%p6 bra 	$L__BB1_12;
	mov.u64 	%rd9, $str$4;
	cvta.global.u64 	%rd10, %rd9;
	{ // callseq 5, 0
	.param .b64 param0;
	st.param.b64 	[param0], %rd10;
	.param .b64 param1;
	st.param.b64 	[param1], 0;
	.param .b32 retval0;
	call.uni (retval0), 
	vprintf, 
	(
	param0, 
	param1
	);
	ld.param.b32 	%r12, [retval0];
	} // callseq 5
$L__BB1_12:
	ret;

}
	// .globl	_ZN3cub18CUB_300001_SM_10006detail11EmptyKernelIvEEvv
.visible .entry _ZN3cub18CUB_300001_SM_10006detail11EmptyKernelIvEEvv()
{


	ret;

}


// ===== COMPILED SASS (sm_100) =====

	.target	sm_100

	.elftype	@"ET_EXEC"


//--------------------- .note.nv.tkinfo           --------------------------
	.section	.note.nv.tkinfo,"",@"SHT_NOTE"
	.sectionflags	@"SHF_NOTE_NV_TKINFO"
	.tkinfo
        /*0018*/ 	.word	0x00000002
        /*0030*/ 	.string	""
        /*0030*/ 	.string	"ptxas"
        /*0030*/ 	.string	"Cuda compilation tools, release 13.0, V13.0.88"
        /*0030*/ 	.string	"Build cuda_13.0.r13.0/compiler.36424714_0"
        /*0030*/ 	.string	"-arch sm_100 -m 64 "



//--------------------- .note.nv.cuinfo           --------------------------
	.section	.note.nv.cuinfo,"",@"SHT_NOTE"
	.sectionflags	@"SHF_NOTE_NV_CUINFO"
        /*0018*/ 	.short	0x0002
        /*001a*/ 	.short	0x0064
        /*001c*/ 	.short	0x0082
	.zero		2


//--------------------- .nv.info                  --------------------------
	.section	.nv.info,"",@"SHT_CUDA_INFO"
	.align	4


	//----- nvinfo : EIATTR_REGCOUNT
	.align		4
        /*0000*/ 	.byte	0x04, 0x2f
        /*0002*/ 	.short	(.L_49 - .L_48)
	.align		4
.L_48:
        /*0004*/ 	.word	index@(_Z6test_1ff)
        /*0008*/ 	.word	0x00000018


	//----- nvinfo : EIATTR_FRAME_SIZE
	.align		4
.L_49:
        /*000c*/ 	.byte	0x04, 0x11
        /*000e*/ 	.short	(.L_51 - .L_50)
	.align		4
.L_50:
        /*0010*/ 	.word	index@(_Z6test_1ff)
        /*0014*/ 	.word	0x00000000


	//----- nvinfo : EIATTR_REGCOUNT
	.align		4
.L_51:
        /*0018*/ 	.byte	0x04, 0x2f
        /*001a*/ 	.short	(.L_53 - .L_52)
	.align		4
.L_52:
        /*001c*/ 	.word	index@(_Z6test_5ff)
        /*0020*/ 	.word	0x00000018


	//----- nvinfo : EIATTR_FRAME_SIZE
	.align		4
.L_53:
        /*0024*/ 	.byte	0x04, 0x11
        /*0026*/ 	.short	(.L_55 - .L_54)
	.align		4
.L_54:
        /*0028*/ 	.word	index@(_Z6test_5ff)
        /*002c*/ 	.word	0x00000000


	//----- nvinfo : EIATTR_REGCOUNT
	.align		4
.L_55:
        /*0030*/ 	.byte	0x04, 0x2f
        /*0032*/ 	.short	(.L_57 - .L_56)
	.align		4
.L_56:
        /*0034*/ 	.word	index@(_ZN3cub18CUB_300001_SM_10006detail11EmptyKernelIvEEvv)
        /*0038*/ 	.word	0x00000004


	//----- nvinfo : EIATTR_FRAME_SIZE
	.align		4
.L_57:
        /*003c*/ 	.byte	0x04, 0x11
        /*003e*/ 	.short	(.L_59 - .L_58)
	.align		4
.L_58:
        /*0040*/ 	.word	index@(_ZN3cub18CUB_300001_SM_10006detail11EmptyKernelIvEEvv)
        /*0044*/ 	.word	0x00000000


	//----- nvinfo : EIATTR_MIN_STACK_SIZE
	.align		4
.L_59:
        /*0048*/ 	.byte	0x04, 0x12
        /*004a*/ 	.short	(.L_61 - .L_60)
	.align		4
.L_60:
        /*004c*/ 	.word	index@(_ZN3cub18CUB_300001_SM_10006detail11EmptyKernelIvEEvv)
        /*0050*/ 	.word	0x00000000


	//----- nvinfo : EIATTR_MIN_STACK_SIZE
	.align		4
.L_61:
        /*0054*/ 	.byte	0x04, 0x12
        /*0056*/ 	.short	(.L_63 - .L_62)
	.align		4
.L_62:
        /*0058*/ 	.word	index@(_Z6test_5ff)
        /*005c*/ 	.word	0x00000000


	//----- nvinfo : EIATTR_MIN_STACK_SIZE
	.align		4
.L_63:
        /*0060*/ 	.byte	0x04, 0x12
        /*0062*/ 	.short	(.L_65 - .L_64)
	.align		4
.L_64:
        /*0064*/ 	.word	index@(_Z6test_1ff)
        /*0068*/ 	.word	0x00000000
.L_65:


//--------------------- .nv.compat                --------------------------
	.section	.nv.compat,"",@"SHT_CUDA_COMPAT_INFO"
	.align	4
        /*0000*/ 	.byte	0x02, 0x09, 0x00, 0x00, 0x02, 0x02, 0x01, 0x00, 0x02, 0x05, 0x05, 0x00, 0x03, 0x07, 0x01, 0x01
        /*0010*/ 	.byte	0x02, 0x03, 0x00, 0x00, 0x02, 0x06, 0x01, 0x00, 0x04, 0x0b, 0x08, 0x00, 0x09, 0x00, 0x00, 0x00
        /*0020*/ 	.byte	0x00, 0x00, 0x00, 0x00


//--------------------- .nv.info._ZN3cub18CUB_300001_SM_10006detail11EmptyKernelIvEEvv --------------------------
	.section	.nv.info._ZN3cub18CUB_300001_SM_10006detail11EmptyKernelIvEEvv,"",@"SHT_CUDA_INFO"
	.sectionflags	@""
	.align	4


	//----- nvinfo : EIATTR_CUDA_API_VERSION
	.align		4
        /*0000*/ 	.byte	0x04, 0x37
        /*0002*/ 	.short	(.L_67 - .L_66)
.L_66:
        /*0004*/ 	.word	0x00000082


	//----- nvinfo : EIATTR_SPARSE_MMA_MASK
	.align		4
.L_67:
        /*0008*/ 	.byte	0x03, 0x50
        /*000a*/ 	.short	0x0000


	//----- nvinfo : EIATTR_MAXREG_COUNT
	.align		4
        /*000c*/ 	.byte	0x03, 0x1b
        /*000e*/ 	.short	0x00ff


	//----- nvinfo : EIATTR_MERCURY_ISA_VERSION
	.align		4
        /*0010*/ 	.byte	0x03, 0x5f
        /*0012*/ 	.short	0x0101


	//----- nvinfo : EIATTR_VRC_CTA_INIT_COUNT
	.align		4
        /*0014*/ 	.byte	0x02, 0x4a
	.zero		1
	.zero		1


	//----- nvinfo : EIATTR_EXIT_INSTR_OFFSETS
	.align		4
        /*0018*/ 	.byte	0x04, 0x1c
        /*001a*/ 	.short	(.L_69 - .L_68)


	//   ....[0]....
.L_68:
        /*001c*/ 	.word	0x00000010


	//----- nvinfo : EIATTR_SW_WAR
	.align		4
.L_69:
        /*0020*/ 	.byte	0x04, 0x36
        /*0022*/ 	.short	(.L_71 - .L_70)
.L_70:
        /*0024*/ 	.word	0x00000008
.L_71:


//--------------------- .nv.info._Z6test_5ff      --------------------------
	.section	.nv.info._Z6test_5ff,"",@"SHT_CUDA_INFO"
	.sectionflags	@""
	.align	4


	//----- nvinfo : EIATTR_CUDA_API_VERSION
	.align		4
        /*0000*/ 	.byte	0x04, 0x37
        /*0002*/ 	.short	(.L_73 - .L_72)
.L_72:
        /*0004*/ 	.word	0x00000082


	//----- nvinfo : EIATTR_KPARAM_INFO
	.align		4
.L_73:
        /*0008*/ 	.byte	0x04, 0x17
        /*000a*/ 	.short	(.L_75 - .L_74)
.L_74:
        /*000c*/ 	.word	0x00000000
        /*0010*/ 	.short	0x0001
        /*0012*/ 	.short	0x0004
        /*0014*/ 	.byte	0x00, 0xf0, 0x11, 0x00


	//----- nvinfo : EIATTR_KPARAM_INFO
	.align		4
.L_75:
        /*0018*/ 	.byte	0x04, 0x17
        /*001a*/ 	.short	(.L_77 - .L_76)
.L_76:
        /*001c*/ 	.word	0x00000000
        /*0020*/ 	.short	0x0000
        /*0022*/ 	.short	0x0000
        /*0024*/ 	.byte	0x00, 0xf0, 0x11, 0x00


	//----- nvinfo : EIATTR_SPARSE_MMA_MASK
	.align		4
.L_77:
        /*0028*/ 	.byte	0x03, 0x50
        /*002a*/ 	.short	0x0000


	//----- nvinfo : EIATTR_MAXREG_COUNT
	.align		4
        /*002c*/ 	.byte	0x03, 0x1b
        /*002e*/ 	.short	0x00ff


	//----- nvinfo : EIATTR_EXTERNS
	.align		4
        /*0030*/ 	.byte	0x04, 0x0f
        /*0032*/ 	.short	(.L_79 - .L_78)


	//   ....[0]....
	.align		4
.L_78:
        /*0034*/ 	.word	index@(vprintf)


	//----- nvinfo : EIATTR_MERCURY_ISA_VERSION
	.align		4
.L_79:
        /*0038*/ 	.byte	0x03, 0x5f
        /*003a*/ 	.short	0x0101


	//----- nvinfo : EIATTR_VRC_CTA_INIT_COUNT
	.align		4
        /*003c*/ 	.byte	0x02, 0x4a
	.zero		1
	.zero		1


	//----- nvinfo : EIATTR_SYSCALL_OFFSETS
	.align		4
        /*0040*/ 	.byte	0x04, 0x46
        /*0042*/ 	.short	(.L_81 - .L_80)


	//   ....[0]....
.L_80:
        /*0044*/ 	.word	0x00001590


	//   ....[1]....
        /*0048*/ 	.word	0x00001630


	//   ....[2]....
        /*004c*/ 	.word	0x000016d0


	//   ....[3]....
        /*0050*/ 	.word	0x00001770


	//   ....[4]....
        /*0054*/ 	.word	0x00001810


	//----- nvinfo : EIATTR_EXIT_INSTR_OFFSETS
	.align		4
.L_81:
        /*0058*/ 	.byte	0x04, 0x1c
        /*005a*/ 	.short	(.L_83 - .L_82)


	//   ....[0]....
.L_82:
        /*005c*/ 	.word	0x00001790


	//   ....[1]....
        /*0060*/ 	.word	0x00001820


	//----- nvinfo : EIATTR_CBANK_PARAM_SIZE
	.align		4
.L_83:
        /*0064*/ 	.byte	0x03, 0x19
        /*0066*/ 	.short	0x0008


	//----- nvinfo : EIATTR_PARAM_CBANK
	.align		4
        /*0068*/ 	.byte	0x04, 0x0a
        /*006a*/ 	.short	(.L_85 - .L_84)
	.align		4
.L_84:
        /*006c*/ 	.word	index@(.nv.constant0._Z6test_5ff)
        /*0070*/ 	.short	0x0380
        /*0072*/ 	.short	0x0008


	//----- nvinfo : EIATTR_SW_WAR
	.align		4
.L_85:
        /*0074*/ 	.byte	0x04, 0x36
        /*0076*/ 	.short	(.L_87 - .L_86)
.L_86:
        /*0078*/ 	.word	0x00000008
.L_87:


//--------------------- .nv.info._Z6test_1ff      --------------------------
	.section	.nv.info._Z6test_1ff,"",@"SHT_CUDA_INFO"
	.sectionflags	@""
	.align	4


	//----- nvinfo : EIATTR_CUDA_API_VERSION
	.align		4
        /*0000*/ 	.byte	0x04, 0x37
        /*0002*/ 	.short	(.L_89 - .L_88)
.L_88:
        /*0004*/ 	.word	0x00000082


	//----- nvinfo : EIATTR_KPARAM_INFO
	.align		4
.L_89:
        /*0008*/ 	.byte	0x04, 0x17
        /*000a*/ 	.short	(.L_91 - .L_90)
.L_90:
        /*000c*/ 	.word	0x00000000
        /*0010*/ 	.short	0x0001
        /*0012*/ 	.short	0x0004
        /*0014*/ 	.byte	0x00, 0xf0, 0x11, 0x00


	//----- nvinfo : EIATTR_KPARAM_INFO
	.align		4
.L_91:
        /*0018*/ 	.byte	0x04, 0x17
        /*001a*/ 	.short	(.L_93 - .L_92)
.L_92:
        /*001c*/ 	.word	0x00000000
        /*0020*/ 	.short	0x0000
        /*0022*/ 	.short	0x0000
        /*0024*/ 	.byte	0x00, 0xf0, 0x11, 0x00


	//----- nvinfo : EIATTR_SPARSE_MMA_MASK
	.align		4
.L_93:
        /*0028*/ 	.byte	0x03, 0x50
        /*002a*/ 	.short	0x0000


	//----- nvinfo : EIATTR_MAXREG_COUNT
	.align		4
        /*002c*/ 	.byte	0x03, 0x1b
        /*002e*/ 	.short	0x00ff


	//----- nvinfo : EIATTR_EXTERNS
	.align		4
        /*0030*/ 	.byte	0x04, 0x0f
        /*0032*/ 	.short	(.L_95 - .L_94)


	//   ....[0]....
	.align		4
.L_94:
        /*0034*/ 	.word	index@(vprintf)


	//----- nvinfo : EIATTR_MERCURY_ISA_VERSION
	.align		4
.L_95:
        /*0038*/ 	.byte	0x03, 0x5f
        /*003a*/ 	.short	0x0101


	//----- nvinfo : EIATTR_VRC_CTA_INIT_COUNT
	.align		4
        /*003c*/ 	.byte	0x02, 0x4a
	.zero		1
	.zero		1


	//----- nvinfo : EIATTR_SYSCALL_OFFSETS
	.align		4
        /*0040*/ 	.byte	0x04, 0x46
        /*0042*/ 	.short	(.L_97 - .L_96)


	//   ....[0]....
.L_96:
        /*0044*/ 	.word	0x00000120


	//----- nvinfo : EIATTR_EXIT_INSTR_OFFSETS
	.align		4
.L_97:
        /*0048*/ 	.byte	0x04, 0x1c
        /*004a*/ 	.short	(.L_99 - .L_98)


	//   ....[0]....
.L_98:
        /*004c*/ 	.word	0x000000a0


	//   ....[1]....
        /*0050*/ 	.word	0x00000130


	//----- nvinfo : EIATTR_CBANK_PARAM_SIZE
	.align		4
.L_99:
        /*0054*/ 	.byte	0x03, 0x19
        /*0056*/ 	.short	0x0008


	//----- nvinfo : EIATTR_PARAM_CBANK
	.align		4
        /*0058*/ 	.byte	0x04, 0x0a
        /*005a*/ 	.short	(.L_101 - .L_100)
	.align		4
.L_100:
        /*005c*/ 	.word	index@(.nv.constant0._Z6test_1ff)
        /*0060*/ 	.short	0x0380
        /*0062*/ 	.short	0x0008


	//----- nvinfo : EIATTR_SW_WAR
	.align		4
.L_101:
        /*0064*/ 	.byte	0x04, 0x36
        /*0066*/ 	.short	(.L_103 - .L_102)
.L_102:
        /*0068*/ 	.word	0x00000008
.L_103:


//--------------------- .nv.callgraph             --------------------------
	.section	.nv.callgraph,"",@"SHT_CUDA_CALLGRAPH"
	.align	4
	.sectionentsize	8
	.align		4
        /*0000*/ 	.word	0x00000000
	.align		4
        /*0004*/ 	.word	0xffffffff
	.align		4
        /*0008*/ 	.word	index@(_Z6test_5ff)
	.align		4
        /*000c*/ 	.word	index@(vprintf)
	.align		4
        /*0010*/ 	.word	index@(_Z6test_1ff)
	.align		4
        /*0014*/ 	.word	index@(vprintf)
	.align		4
        /*0018*/ 	.word	0x00000000
	.align		4
        /*001c*/ 	.word	0xfffffffe
	.align		4
        /*0020*/ 	.word	0x00000000
	.align		4
        /*0024*/ 	.word	0xfffffffd
	.align		4
        /*0028*/ 	.word	0x00000000
	.align		4
        /*002c*/ 	.word	0xfffffffc


//--------------------- .nv.constant4             --------------------------
	.section	.nv.constant4,"a",@progbits
	.align	8
	.align		8
.nv.constant4:
        /*0000*/ 	.dword	_ZN34_INTERNAL_bdb80644_4_k_cu_221d6a804cuda3std3__45__cpo5beginE
	.align		8
        /*0008*/ 	.dword	_ZN34_INTERNAL_bdb80644_4_k_cu_221d6a804cuda3std3__45__cpo3endE
	.align		8
        /*0010*/ 	.dword	_ZN34_INTERNAL_bdb80644_4_k_cu_221d6a804cuda3std3__45__cpo6cbeginE
	.align		8
        /*0018*/ 	.dword	_ZN34_INTERNAL_bdb80644_4_k_cu_221d6a804cuda3std3__45__cpo4cendE
	.align		8
        /*0020*/ 	.dword	_ZN34_INTERNAL_bdb80644_4_k_cu_221d6a804cuda3std3__45__cpo6rbeginE
	.align		8
        /*0028*/ 	.dword	_ZN34_INTERNAL_bdb80644_4_k_cu_221d6a804cuda3std3__45__cpo4rendE
	.align		8
        /*0030*/ 	.dword	_ZN34_INTERNAL_bdb80644_4_k_cu_221d6a804cuda3std3__45__cpo7crbeginE
	.align		8
        /*0038*/ 	.dword	_ZN34_INTERNAL_bdb80644_4_k_cu_221d6a804cuda3std3__45__cpo5crendE
	.align		8
        /*0040*/ 	.dword	_ZN34_INTERNAL_bdb80644_4_k_cu_221d6a804cuda3std3__436_GLOBAL__N__bdb80644_4_k_cu_221d6a806ignoreE
	.align		8
        /*0048*/ 	.dword	_ZN34_INTERNAL_bdb80644_4_k_cu_221d6a804cuda3std3__419piecewise_constructE
	.align		8
        /*0050*/ 	.dword	_ZN34_INTERNAL_bdb80644_4_k_cu_221d6a804cuda3std3__48in_placeE
	.align		8
        /*0058*/ 	.dword	_ZN34_INTERNAL_bdb80644_4_k_cu_221d6a804cuda3std3__420unreachable_sentinelE
	.align		8
        /*0060*/ 	.dword	_ZN34_INTERNAL_bdb80644_4_k_cu_221d6a804cuda3std3__47nulloptE
	.align		8
        /*0068*/ 	.dword	_ZN34_INTERNAL_bdb80644_4_k_cu_221d6a804cuda3std3__48unexpectE
	.align		8
        /*0070*/ 	.dword	_ZN34_INTERNAL_bdb80644_4_k_cu_221d6a804cuda3std6ranges3__45__cpo4swapE
	.align		8
        /*0078*/ 	.dword	_ZN34_INTERNAL_bdb80644_4_k_cu_221d6a804cuda3std6ranges3__45__cpo9iter_moveE
	.align		8
        /*0080*/ 	.dword	_ZN34_INTERNAL_bdb80644_4_k_cu_221d6a804cuda3std6ranges3__45__cpo5beginE
	.align		8
        /*0088*/ 	.dword	_ZN34_INTERNAL_bdb80644_4_k_cu_221d6a804cuda3std6ranges3__45__cpo3endE
	.align		8
        /*0090*/ 	.dword	_ZN34_INTERNAL_bdb80644_4_k_cu_221d6a804cuda3std6ranges3__45__cpo6cbeginE
	.align		8
        /*0098*/ 	.dword	_ZN34_INTERNAL_bdb80644_4_k_cu_221d6a804cuda3std6ranges3__45__cpo4cendE
	.align		8
        /*00a0*/ 	.dword	_ZN34_INTERNAL_bdb80644_4_k_cu_221d6a804cuda3std6ranges3__45__cpo7advanceE
	.align		8
        /*00a8*/ 	.dword	_ZN34_INTERNAL_bdb80644_4_k_cu_221d6a804cuda3std6ranges3__45__cpo9iter_swapE
	.align		8
        /*00b0*/ 	.dword	_ZN34_INTERNAL_bdb80644_4_k_cu_221d6a804cuda3std6ranges3__45__cpo4nextE
	.align		8
        /*00b8*/ 	.dword	_ZN34_INTERNAL_bdb80644_4_k_cu_221d6a804cuda3std6ranges3__45__cpo4prevE
	.align		8
        /*00c0*/ 	.dword	_ZN34_INTERNAL_bdb80644_4_k_cu_221d6a804cuda3std6ranges3__45__cpo4dataE
	.align		8
        /*00c8*/ 	.dword	_ZN34_INTERNAL_bdb80644_4_k_cu_221d6a804cuda3std6ranges3__45__cpo5cdataE
	.align		8
        /*00d0*/ 	.dword	_ZN34_INTERNAL_bdb80644_4_k_cu_221d6a804cuda3std6ranges3__45__cpo4sizeE
	.align		8
        /*00d8*/ 	.dword	_ZN34_INTERNAL_bdb80644_4_k_cu_221d6a804cuda3std6ranges3__45__cpo5ssizeE
	.align		8
        /*00e0*/ 	.dword	_ZN34_INTERNAL_bdb80644_4_k_cu_221d6a804cuda3std6ranges3__45__cpo8distanceE
	.align		8
        /*00e8*/ 	.dword	_ZN34_INTERNAL_bdb80644_4_k_cu_221d6a806thrust24THRUST_300001_SM_1000_NS8cuda_cub3parE
	.align		8
        /*00f0*/ 	.dword	_ZN34_INTERNAL_bdb80644_4_k_cu_221d6a806thrust24THRUST_300001_SM_1000_NS8cuda_cub10par_nosyncE
	.align		8
        /*00f8*/ 	.dword	_ZN34_INTERNAL_bdb80644_4_k_cu_221d6a806thrust24THRUST_300001_SM_1000_NS6system6detail10sequential3seqE
	.align		8
        /*0100*/ 	.dword	_ZN34_INTERNAL_bdb80644_4_k_cu_221d6a806thrust24THRUST_300001_SM_1000_NS12placeholders2_1E
	.align		8
        /*0108*/ 	.dword	_ZN34_INTERNAL_bdb80644_4_k_cu_221d6a806thrust24THRUST_300001_SM_1000_NS12placeholders2_2E
	.align		8
        /*0110*/ 	.dword	_ZN34_INTERNAL_bdb80644_4_k_cu_221d6a806thrust24THRUST_300001_SM_1000_NS12placeholders2_3E
	.align		8
        /*0118*/ 	.dword	_ZN34_INTERNAL_bdb80644_4_k_cu_221d6a806thrust24THRUST_300001_SM_1000_NS12placeholders2_4E
	.align		8
        /*0120*/ 	.dword	_ZN34_INTERNAL_bdb80644_4_k_cu_221d6a806thrust24THRUST_300001_SM_1000_NS12placeholders2_5E
	.align		8
        /*0128*/ 	.dword	_ZN34_INTERNAL_bdb80644_4_k_cu_221d6a806thrust24THRUST_300001_SM_1000_NS12placeholders2_6E
	.align		8
        /*0130*/ 	.dword	_ZN34_INTERNAL_bdb80644_4_k_cu_221d6a806thrust24THRUST_300001_SM_1000_NS12placeholders2_7E
	.align		8
        /*0138*/ 	.dword	_ZN34_INTERNAL_bdb80644_4_k_cu_221d6a806thrust24THRUST_300001_SM_1000_NS12placeholders2_8E
	.align		8
        /*0140*/ 	.dword	_ZN34_INTERNAL_bdb80644_4_k_cu_221d6a806thrust24THRUST_300001_SM_1000_NS12placeholders2_9E
	.align		8
        /*0148*/ 	.dword	_ZN34_INTERNAL_bdb80644_4_k_cu_221d6a806thrust24THRUST_300001_SM_1000_NS12placeholders3_10E
	.align		8
        /*0150*/ 	.dword	_ZN34_INTERNAL_bdb80644_4_k_cu_221d6a806thrust24THRUST_300001_SM_1000_NS3seqE
	.align		8
        /*0158*/ 	.dword	$str
	.align		8
        /*0160*/ 	.dword	$str$1
	.align		8
        /*0168*/ 	.dword	$str$2
	.align		8
        /*0170*/ 	.dword	$str$3
	.align		8
        /*0178*/ 	.dword	$str$4
	.align		8
        /*0180*/ 	.dword	vprintf


//--------------------- .text._ZN3cub18CUB_300001_SM_10006detail11EmptyKernelIvEEvv --------------------------
	.section	.text._ZN3cub18CUB_300001_SM_10006detail11EmptyKernelIvEEvv,"ax",@progbits
	.align	128
        .global         _ZN3cub18CUB_300001_SM_10006detail11EmptyKernelIvEEvv
        .type           _ZN3cub18CUB_300001_SM_10006detail11EmptyKernelIvEEvv,@function
        .size           _ZN3cub18CUB_300001_SM_10006detail11EmptyKernelIvEEvv,(.L_x_11 - _ZN3cub18CUB_300001_SM_10006detail11EmptyKernelIvEEvv)
        .other          _ZN3cub18CUB_300001_SM_10006detail11EmptyKernelIvEEvv,@"STO_CUDA_ENTRY STV_DEFAULT"
_ZN3cub18CUB_300001_SM_10006detail11EmptyKernelIvEEvv:
.text._ZN3cub18CUB_300001_SM_10006detail11EmptyKernelIvEEvv:
[----:B------:R-:W-:Y:S01]  /*0000*/  LDC R1, c[0x0][0x37c] ;  /* 0x0000df00ff017b82 */ /* 0x000fe20000000800 */
[----:B------:R-:W-:Y:S05]  /*0010*/  EXIT ;  /* 0x000000000000794d */ /* 0x000fea0003800000 */
.L_x_0:
[----:B------:R-:W-:-:S00]  /*0020*/  BRA `(.L_x_0) ;  /* 0xfffffffc00fc7947 */ /* 0x000fc0000383ffff */
[----:B------:R-:W-:-:S00]  /*0030*/  NOP ;  /* 0x0000000000007918 */ /* 0x000fc00000000000 */
        /* <DEDUP_REMOVED lines=12> */
.L_x_11:


//--------------------- .text._Z6test_5ff         --------------------------
	.section	.text._Z6test_5ff,"ax",@progbits
	.align	128
        .global         _Z6test_5ff
        .type           _Z6test_5ff,@function
        .size           _Z6test_5ff,(.L_x_12 - _Z6test_5ff)
        .other          _Z6test_5ff,@"STO_CUDA_ENTRY STV_DEFAULT"
_Z6test_5ff:
.text._Z6test_5ff:
[----:B------:R-:W0:Y:S08]  /*0000*/  LDC R1, c[0x0][0x37c] ;  /* 0x0000df00ff017b82 */ /* 0x000e300000000800 */
[----:B------:R-:W1:Y:S01]  /*0010*/  LDC.64 R2, c[0x0][0x380] ;  /* 0x0000e000ff027b82 */ /* 0x000e620000000a00 */
[----:B------:R-:W2:Y:S02]  /*0020*/  LDCU UR4, c[0x0][0x384] ;  /* 0x00007080ff0477ac */ /* 0x000ea40008000800 */
[----:B--2---:R-:W-:Y:S01]  /*0030*/  MOV R7, UR4 ;  /* 0x0000000400077c02 */ /* 0x004fe20008000f00 */
[----:B------:R-:W-:Y:S01]  /*0040*/  UMOV UR4, URZ ;  /* 0x000000ff00047c82 */ /* 0x000fe20008000000 */
[C---:B-1----:R-:W-:Y:S01]  /*0050*/  FADD R16, R3.reuse, 4 ;  /* 0x4080000003107421 */ /* 0x042fe20000000000 */
[C---:B------:R-:W-:Y:S01]  /*0060*/  FADD R17, R3.reuse, 3 ;  /* 0x4040000003117421 */ /* 0x040fe20000000000 */
[C---:B------:R-:W-:Y:S01]  /*0070*/  FADD R18, R3.reuse, 2 ;  /* 0x4000000003127421 */ /* 0x040fe20000000000 */
[----:B------:R-:W-:Y:S01]  /*0080*/  FADD R19, R3, 1 ;  /* 0x3f80000003137421 */ /* 0x000fe20000000000 */
[C---:B------:R-:W-:Y:S01]  /*0090*/  FADD R0, R2.reuse, 1 ;  /* 0x3f80000002007421 */ /* 0x040fe20000000000 */
[C---:B------:R-:W-:Y:S01]  /*00a0*/  FADD R5, R2.reuse, 2 ;  /* 0x4000000002057421 */ /* 0x040fe20000000000 */
[C---:B------:R-:W-:Y:S01]  /*00b0*/  FADD R4, R2.reuse, 3 ;  /* 0x4040000002047421 */ /* 0x040fe20000000000 */
[----:B0-----:R-:W-:-:S07]  /*00c0*/  FADD R3, R2, 4 ;  /* 0x4080000002037421 */ /* 0x001fce0000000000 */
.L_x_1:
[----:B------:R-:W-:Y:S01]  /*00d0*/  FADD R7, R7, R2 ;  /* 0x0000000207077221 */ /* 0x000fe20000000000 */
        /* <DEDUP_REMOVED lines=299> */
[----:B------:R-:W-:Y:S01]  /*1390*/  UIADD3 UR4, UPT, UPT, UR4, 0x40, URZ ;  /* 0x0000004004047890 */ /* 0x000fe2000fffe0ff */
[----:B------:R-:W-:Y:S01]  /*13a0*/  FADD R7, R7, R2 ;  /* 0x0000000207077221 */ /* 0x000fe20000000000 */
[----:B------:R-:W-:Y:S01]  /*13b0*/  FADD R19, R0, R19 ;  /* 0x0000001300137221 */ /* 0x000fe20000000000 */
[----:B------:R-:W-:Y:S01]  /*13c0*/  FADD R18, R5, R18 ;  /* 0x0000001205127221 */ /* 0x000fe20000000000 */
[----:B------:R-:W-:Y:S01]  /*13d0*/  FADD R17, R4, R17 ;  /* 0x0000001104117221 */ /* 0x000fe20000000000 */
[----:B------:R-:W-:Y:S01]  /*13e0*/  FADD R16, R3, R16 ;  /* 0x0000001003107221 */ /* 0x000fe20000000000 */
[----:B------:R-:W-:Y:S01]  /*13f0*/  UISETP.NE.AND UP0, UPT, UR4, 0xf4240, UPT ;  /* 0x000f42400400788c */ /* 0x000fe2000bf05270 */
        /* <DEDUP_REMOVED lines=15> */
[----:B------:R-:W-:Y:S06]  /*14f0*/  BRA.U UP0, `(.L_x_1) ;  /* 0xffffffe900f47547 */ /* 0x000fec000b83ffff */
[----:B------:R-:W-:-:S13]  /*1500*/  FSETP.NEU.AND P0, PT, R7, RZ, PT ;  /* 0x000000ff0700720b */ /* 0x000fda0003f0d000 */
[----:B------:R-:W-:Y:S05]  /*1510*/  @P0 BRA `(.L_x_2) ;  /* 0x0000000000200947 */ /* 0x000fea0003800000 */
[----:B------:R-:W-:Y:S01]  /*1520*/  MOV R0, 0x180 ;  /* 0x0000018000007802 */ /* 0x000fe20000000f00 */
[----:B------:R-:W0:Y:S01]  /*1530*/  LDCU.64 UR4, c[0x4][0x160] ;  /* 0x01002c00ff0477ac */ /* 0x000e220008000a00 */
[----:B------:R-:W-:Y:S02]  /*1540*/  CS2R R6, SRZ ;  /* 0x0000000000067805 */ /* 0x000fe4000001ff00 */
[----:B------:R1:W2:Y:S01]  /*1550*/  LDC.64 R2, c[0x4][R0] ;  /* 0x0100000000027b82 */ /* 0x0002a20000000a00 */
[----:B0-----:R-:W-:Y:S02]  /*1560*/  MOV R4, UR4 ;  /* 0x0000000400047c02 */ /* 0x001fe40008000f00 */
[----:B-1----:R-:W-:-:S07]  /*1570*/  MOV R5, UR5 ;  /* 0x0000000500057c02 */ /* 0x002fce0008000f00 */
[----:B------:R-:W-:-:S07]  /*1580*/  LEPC R20, `(.L_x_2) ;  /* 0x000000001014794e */ /* 0x000fce0000000000 */
[----:B--2---:R-:W-:Y:S05]  /*1590*/  CALL.ABS.NOINC R2 ;  /* 0x0000000002007343 */ /* 0x004fea0003c00000 */
.L_x_2:
        /* <DEDUP_REMOVED lines=10> */
.L_x_3:
        /* <DEDUP_REMOVED lines=10> */
.L_x_4:
        /* <DEDUP_REMOVED lines=10> */
.L_x_5:
[----:B------:R-:W-:-:S13]  /*1780*/  FSETP.NEU.AND P0, PT, R16, RZ, PT ;  /* 0x000000ff1000720b */ /* 0x000fda0003f0d000 */
[----:B------:R-:W-:Y:S05]  /*1790*/  @P0 EXIT ;  /* 0x000000000000094d */ /* 0x000fea0003800000 */
        /* <DEDUP_REMOVED lines=8> */
.L_x_6:
[----:B------:R-:W-:Y:S05]  /*1820*/  EXIT ;  /* 0x000000000000794d */ /* 0x000fea0003800000 */
.L_x_7:
        /* <DEDUP_REMOVED lines=13> */
.L_x_12:


//--------------------- .text._Z6test_1ff         --------------------------
	.section	.text._Z6test_1ff,"ax",@progbits
	.align	128
        .global         _Z6test_1ff
        .type           _Z6test_1ff,@function
        .size           _Z6test_1ff,(.L_x_13 - _Z6test_1ff)
        .other          _Z6test_1ff,@"STO_CUDA_ENTRY STV_DEFAULT"
_Z6test_1ff:
.text._Z6test_1ff:
[----:B------:R-:W0:Y:S01]  /*0000*/  LDC R1, c[0x0][0x37c] ;  /* 0x0000df00ff017b82 */ /* 0x000e220000000800 */
[----:B------:R-:W1:Y:S01]  /*0010*/  LDCU UR4, c[0x0][0x384] ;  /* 0x00007080ff0477ac */ /* 0x000e620008000800 */
[----:B------:R-:W2:Y:S01]  /*0020*/  LDCU UR5, c[0x0][0x380] ;  /* 0x00007000ff0577ac */ /* 0x000ea20008000800 */
[----:B-1----:R-:W-:Y:S01]  /*0030*/  IMAD.U32 R0, RZ, RZ, UR4 ;  /* 0x00000004ff007e24 */ /* 0x002fe2000f8e00ff */
[----:B--2---:R-:W-:-:S06]  /*0040*/  UMOV UR4, URZ ;  /* 0x000000ff00047c82 */ /* 0x004fcc0008000000 */
.L_x_8:
[----:B------:R-:W-:Y:S01]  /*0050*/  UIADD3 UR4, UPT, UPT, UR4, 0x1, URZ ;  /* 0x0000000104047890 */ /* 0x000fe2000fffe0ff */
[----:B------:R-:W-:-:S03]  /*0060*/  FADD R0, R0, UR5 ;  /* 0x0000000500007e21 */ /* 0x000fc60008000000 */
[----:B------:R-:W-:-:S09]  /*0070*/  UISETP.NE.AND UP0, UPT, UR4, 0xf4240, UPT ;  /* 0x000f42400400788c */ /* 0x000fd2000bf05270 */
[----:B------:R-:W-:Y:S05]  /*0080*/  BRA.U UP0, `(.L_x_8) ;  /* 0xfffffffd00f07547 */ /* 0x000fea000b83ffff */
[----:B------:R-:W-:-:S13]  /*0090*/  FSETP.NEU.AND P0, PT, R0, RZ, PT ;  /* 0x000000ff0000720b */ /* 0x000fda0003f0d000 */
[----:B------:R-:W-:Y:S05]  /*00a0*/  @P0 EXIT ;  /* 0x000000000000094d */ /* 0x000fea0003800000 */
[----:B------:R-:W-:Y:S01]  /*00b0*/  MOV R0, 0x180 ;  /* 0x0000018000007802 */ /* 0x000fe20000000f00 */
[----:B------:R-:W1:Y:S01]  /*00c0*/  LDCU.64 UR4, c[0x4][0x158] ;  /* 0x01002b00ff0477ac */ /* 0x000e620008000a00 */
[----:B------:R-:W-:Y:S02]  /*00d0*/  CS2R R6, SRZ ;  /* 0x0000000000067805 */ /* 0x000fe4000001ff00 */
[----:B------:R2:W3:Y:S01]  /*00e0*/  LDC.64 R2, c[0x4][R0] ;  /* 0x0100000000027b82 */ /* 0x0004e20000000a00 */
[----:B-1----:R-:W-:Y:S02]  /*00f0*/  IMAD.U32 R4, RZ, RZ, UR4 ;  /* 0x00000004ff047e24 */ /* 0x002fe4000f8e00ff */
[----:B--2---:R-:W-:-:S07]  /*0100*/  IMAD.U32 R5, RZ, RZ, UR5 ;  /* 0x00000005ff057e24 */ /* 0x004fce000f8e00ff */
[----:B------:R-:W-:-:S07]  /*0110*/  LEPC R20, `(.L_x_9) ;  /* 0x000000001014794e */ /* 0x000fce0000000000 */
[----:B0--3--:R-:W-:Y:S05]  /*0120*/  CALL.ABS.NOINC R2 ;  /* 0x0000000002007343 */ /* 0x009fea0003c00000 */
.L_x_9:
[----:B------:R-:W-:Y:S05]  /*0130*/  EXIT ;  /* 0x000000000000794d */ /* 0x000fea0003800000 */
.L_x_10:
        /* <DEDUP_REMOVED lines=12> */
.L_x_13:


//--------------------- .nv.global.init           --------------------------
	.section	.nv.global.init,"aw",@progbits
.nv.global.init:
	.type		$str,@object
	.size		$str,($str$4 - $str)
$str:
        /*0000*/ 	.byte	0x21, 0x00
	.type		$str$4,@object
	.size		$str$4,($str$2 - $str$4)
$str$4:
        /*0002*/ 	.byte	0x2f, 0x00
	.type		$str$2,@object
	.size		$str$2,($str$3 - $str$2)
$str$2:
        /*0004*/ 	.byte	0x2e, 0x00
	.type		$str$3,@object
	.size		$str$3,($str$1 - $str$3)
$str$3:
        /*0006*/ 	.byte	0x2a, 0x00
	.type		$str$1,@object
	.size		$str$1,(.L_44 - $str$1)
$str$1:
        /*0008*/ 	.byte	0x3f, 0x00
.L_44:


//--------------------- .nv.shared.reserved.0     --------------------------
	.section	.nv.shared.reserved.0,"aw",@nobits
	.weak		__nv_reservedSMEM_offset_0_alias
	.size		__nv_reservedSMEM_offset_0_alias, 0, 64
	.other		__nv_reservedSMEM_offset_0_alias,@"STO_CUDA_RESERVED_SHARED STV_DEFAULT"
__nv_reservedSMEM_offset_0_alias:
	.zero		0
	.zero		64


//--------------------- .nv.global                --------------------------
	.section	.nv.global,"aw",@nobits
.nv.global:
	.type		_ZN34_INTERNAL_bdb80644_4_k_cu_221d6a806thrust24THRUST_300001_SM_1000_NS3seqE,@object
	.size		_ZN34_INTERNAL_bdb80644_4_k_cu_221d6a806thrust24THRUST_300001_SM_1000_NS3seqE,(_ZN34_INTERNAL_bdb80644_4_k_cu_221d6a804cuda3std3__48in_placeE - _ZN34_INTERNAL_bdb80644_4_k_cu_221d6a806thrust24THRUST_300001_SM_1000_NS3seqE)
_ZN34_INTERNAL_bdb80644_4_k_cu_221d6a806thrust24THRUST_300001_SM_1000_NS3seqE:
	.zero		1
	.type		_ZN34_INTERNAL_bdb80644_4_k_cu_221d6a804cuda3std3__48in_placeE,@object
	.size		_ZN34_INTERNAL_bdb80644_4_k_cu_221d6a804cuda3std3__48in_placeE,(_ZN34_INTERNAL_bdb80644_4_k_cu_221d6a804cuda3std6ranges3__45__cpo4sizeE - _ZN34_INTERNAL_bdb80644_4_k_cu_221d6a804cuda3std3__48in_placeE)
_ZN34_INTERNAL_bdb80644_4_k_cu_221d6a804cuda3std3__48in_placeE:
	.zero		1
	.type		_ZN34_INTERNAL_bdb80644_4_k_cu_221d6a804cuda3std6ranges3__45__cpo4sizeE,@object
	.size		_ZN34_INTERNAL_bdb80644_4_k_cu_221d6a804cuda3std6ranges3__45__cpo4sizeE,(_ZN34_INTERNAL_bdb80644_4_k_cu_221d6a806thrust24THRUST_300001_SM_1000_NS12placeholders2_3E - _ZN34_INTERNAL_bdb80644_4_k_cu_221d6a804cuda3std6ranges3__45__cpo4sizeE)
_ZN34_INTERNAL_bdb80644_4_k_cu_221d6a804cuda3std6ranges3__45__cpo4sizeE:
	.zero		1
	.type		_ZN34_INTERNAL_bdb80644_4_k_cu_221d6a806thrust24THRUST_300001_SM_1000_NS12placeholders2_3E,@object
	.size		_ZN34_INTERNAL_bdb80644_4_k_cu_221d6a806thrust24THRUST_300001_SM_1000_NS12placeholders2_3E,(_ZN34_INTERNAL_bdb80644_4_k_cu_221d6a804cuda3std3__45__cpo6cbeginE - _ZN34_INTERNAL_bdb80644_4_k_cu_221d6a806thrust24THRUST_300001_SM_1000_NS12placeholders2_3E)
_ZN34_INTERNAL_bdb80644_4_k_cu_221d6a806thrust24THRUST_300001_SM_1000_NS12placeholders2_3E:
	.zero		1
	.type		_ZN34_INTERNAL_bdb80644_4_k_cu_221d6a804cuda3std3__45__cpo6cbeginE,@object
	.size		_ZN34_INTERNAL_bdb80644_4_k_cu_221d6a804cuda3std3__45__cpo6cbeginE,(_ZN34_INTERNAL_bdb80644_4_k_cu_221d6a804cuda3std6ranges3__45__cpo6cbeginE - _ZN34_INTERNAL_bdb80644_4_k_cu_221d6a804cuda3std3__45__cpo6cbeginE)
_ZN34_INTERNAL_bdb80644_4_k_cu_221d6a804cuda3std3__45__cpo6cbeginE:
	.zero		1
	.type		_ZN34_INTERNAL_bdb80644_4_k_cu_221d6a804cuda3std6ranges3__45__cpo6cbeginE,@object
	.size		_ZN34_INTERNAL_bdb80644_4_k_cu_221d6a804cuda3std6ranges3__45__cpo6cbeginE,(_ZN34_INTERNAL_bdb80644_4_k_cu_221d6a806thrust24THRUST_300001_SM_1000_NS12placeholders2_7E - _ZN34_INTERNAL_bdb80644_4_k_cu_221d6a804cuda3std6ranges3__45__cpo6cbeginE)
_ZN34_INTERNAL_bdb80644_4_k_cu_221d6a804cuda3std6ranges3__45__cpo6cbeginE:
	.zero		1
	.type		_ZN34_INTERNAL_bdb80644_4_k_cu_221d6a806thrust24THRUST_300001_SM_1000_NS12placeholders2_7E,@object
	.size		_ZN34_INTERNAL_bdb80644_4_k_cu_221d6a806thrust24THRUST_300001_SM_1000_NS12placeholders2_7E,(_ZN34_INTERNAL_bdb80644_4_k_cu_221d6a804cuda3std3__45__cpo7crbeginE - _ZN34_INTERNAL_bdb80644_4_k_cu_221d6a806thrust24THRUST_300001_SM_1000_NS12placeholders2_7E)
_ZN34_INTERNAL_bdb80644_4_k_cu_221d6a806thrust24THRUST_300001_SM_1000_NS12placeholders2_7E:
	.zero		1
	.type		_ZN34_INTERNAL_bdb80644_4_k_cu_221d6a804cuda3std3__45__cpo7crbeginE,@object
	.size		_ZN34_INTERNAL_bdb80644_4_k_cu_221d6a804cuda3std3__45__cpo7crbeginE,(_ZN34_INTERNAL_bdb80644_4_k_cu_221d6a804cuda3std6ranges3__45__cpo4nextE - _ZN34_INTERNAL_bdb80644_4_k_cu_221d6a804cuda3std3__45__cpo7crbeginE)
_ZN34_INTERNAL_bdb80644_4_k_cu_221d6a804cuda3std3__45__cpo7crbeginE:
	.zero		1
	.type		_ZN34_INTERNAL_bdb80644_4_k_cu_221d6a804cuda3std6ranges3__45__cpo4nextE,@object
	.size		_ZN34_INTERNAL_bdb80644_4_k_cu_221d6a804cuda3std6ranges3__45__cpo4nextE,(_ZN34_INTERNAL_bdb80644_4_k_cu_221d6a804cuda3std6ranges3__45__cpo4swapE - _ZN34_INTERNAL_bdb80644_4_k_cu_221d6a804cuda3std6ranges3__45__cpo4nextE)
_ZN34_INTERNAL_bdb80644_4_k_cu_221d6a804cuda3std6ranges3__45__cpo4nextE:
	.zero		1
	.type		_ZN34_INTERNAL_bdb80644_4_k_cu_221d6a804cuda3std6ranges3__45__cpo4swapE,@object
	.size		_ZN34_INTERNAL_bdb80644_4_k_cu_221d6a804cuda3std6ranges3__45__cpo4swapE,(_ZN34_INTERNAL_bdb80644_4_k_cu_221d6a806thrust24THRUST_300001_SM_1000_NS8cuda_cub10par_nosyncE - _ZN34_INTERNAL_bdb80644_4_k_cu_221d6a804cuda3std6ranges3__45__cpo4swapE)
_ZN34_INTERNAL_bdb80644_4_k_cu_221d6a804cuda3std6ranges3__45__cpo4swapE:
	.zero		1
	.type		_ZN34_INTERNAL_bdb80644_4_k_cu_221d6a806thrust24THRUST_300001_SM_1000_NS8cuda_cub10par_nosyncE,@object
	.size		_ZN34_INTERNAL_bdb80644_4_k_cu_221d6a806thrust24THRUST_300001_SM_1000_NS8cuda_cub10par_nosyncE,(_ZN34_INTERNAL_bdb80644_4_k_cu_221d6a806thrust24THRUST_300001_SM_1000_NS12placeholders2_9E - _ZN34_INTERNAL_bdb80644_4_k_cu_221d6a806thrust24THRUST_300001_SM_1000_NS8cuda_cub10par_nosyncE)
_ZN34_INTERNAL_bdb80644_4_k_cu_221d6a806thrust24THRUST_300001_SM_1000_NS8cuda_cub10par_nosyncE:
	.zero		1
	.type		_ZN34_INTERNAL_bdb80644_4_k_cu_221d6a806thrust24THRUST_300001_SM_1000_NS12placeholders2_9E,@object
	.size		_ZN34_INTERNAL_bdb80644_4_k_cu_221d6a806thrust24THRUST_300001_SM_1000_NS12placeholders2_9E,(_ZN34_INTERNAL_bdb80644_4_k_cu_221d6a804cuda3std3__436_GLOBAL__N__bdb80644_4_k_cu_221d6a806ignoreE - _ZN34_INTERNAL_bdb80644_4_k_cu_221d6a806thrust24THRUST_300001_SM_1000_NS12placeholders2_9E)
_ZN34_INTERNAL_bdb80644_4_k_cu_221d6a806thrust24THRUST_300001_SM_1000_NS12placeholders2_9E:
	.zero		1
	.type		_ZN34_INTERNAL_bdb80644_4_k_cu_221d6a804cuda3std3__436_GLOBAL__N__bdb80644_4_k_cu_221d6a806ignoreE,@object
	.size		_ZN34_INTERNAL_bdb80644_4_k_cu_221d6a804cuda3std3__436_GLOBAL__N__bdb80644_4_k_cu_221d6a806ignoreE,(_ZN34_INTERNAL_bdb80644_4_k_cu_221d6a804cuda3std6ranges3__45__cpo4dataE - _ZN34_INTERNAL_bdb80644_4_k_cu_221d6a804cuda3std3__436_GLOBAL__N__bdb80644_4_k_cu_221d6a806ignoreE)
_ZN34_INTERNAL_bdb80644_4_k_cu_221d6a804cuda3std3__436_GLOBAL__N__bdb80644_4_k_cu_221d6a806ignoreE:
	.zero		1
	.type		_ZN34_INTERNAL_bdb80644_4_k_cu_221d6a804cuda3std6ranges3__45__cpo4dataE,@object
	.size		_ZN34_INTERNAL_bdb80644_4_k_cu_221d6a804cuda3std6ranges3__45__cpo4dataE,(_ZN34_INTERNAL_bdb80644_4_k_cu_221d6a806thrust24THRUST_300001_SM_1000_NS12placeholders2_1E - _ZN34_INTERNAL_bdb80644_4_k_cu_221d6a804cuda3std6ranges3__45__cpo4dataE)
_ZN34_INTERNAL_bdb80644_4_k_cu_221d6a804cuda3std6ranges3__45__cpo4dataE:
	.zero		1
	.type		_ZN34_INTERNAL_bdb80644_4_k_cu_221d6a806thrust24THRUST_300001_SM_1000_NS12placeholders2_1E,@object
	.size		_ZN34_INTERNAL_bdb80644_4_k_cu_221d6a806thrust24THRUST_300001_SM_1000_NS12placeholders2_1E,(_ZN34_INTERNAL_bdb80644_4_k_cu_221d6a804cuda3std3__45__cpo5beginE - _ZN34_INTERNAL_bdb80644_4_k_cu_221d6a806thrust24THRUST_300001_SM_1000_NS12placeholders2_1E)
_ZN34_INTERNAL_bdb80644_4_k_cu_221d6a806thrust24THRUST_300001_SM_1000_NS12placeholders2_1E:
	.zero		1
	.type		_ZN34_INTERNAL_bdb80644_4_k_cu_221d6a804cuda3std3__45__cpo5beginE,@object
	.size		_ZN34_INTERNAL_bdb80644_4_k_cu_221d6a804cuda3std3__45__cpo5beginE,(_ZN34_INTERNAL_bdb80644_4_k_cu_221d6a804cuda3std6ranges3__45__cpo5beginE - _ZN34_INTERNAL_bdb80644_4_k_cu_221d6a804cuda3std3__45__cpo5beginE)
_ZN34_INTERNAL_bdb80644_4_k_cu_221d6a804cuda3std3__45__cpo5beginE:
	.zero		1
	.type		_ZN34_INTERNAL_bdb80644_4_k_cu_221d6a804cuda3std6ranges3__45__cpo5beginE,@object
	.size		_ZN34_INTERNAL_bdb80644_4_k_cu_221d6a804cuda3std6ranges3__45__cpo5beginE,(_ZN34_INTERNAL_bdb80644_4_k_cu_221d6a806thrust24THRUST_300001_SM_1000_NS12placeholders2_5E - _ZN34_INTERNAL_bdb80644_4_k_cu_221d6a804cuda3std6ranges3__45__cpo5beginE)
_ZN34_INTERNAL_bdb80644_4_k_cu_221d6a804cuda3std6ranges3__45__cpo5beginE:
	.zero		1
	.type		_ZN34_INTERNAL_bdb80644_4_k_cu_221d6a806thrust24THRUST_300001_SM_1000_NS12placeholders2_5E,@object
	.size		_ZN34_INTERNAL_bdb80644_4_k_cu_221d6a806thrust24THRUST_300001_SM_1000_NS12placeholders2_5E,(_ZN34_INTERNAL_bdb80644_4_k_cu_221d6a804cuda3std3__45__cpo6rbeginE - _ZN34_INTERNAL_bdb80644_4_k_cu_221d6a806thrust24THRUST_300001_SM_1000_NS12placeholders2_5E)
_ZN34_INTERNAL_bdb80644_4_k_cu_221d6a806thrust24THRUST_300001_SM_1000_NS12placeholders2_5E:
	.zero		1
	.type		_ZN34_INTERNAL_bdb80644_4_k_cu_221d6a804cuda3std3__45__cpo6rbeginE,@object
	.size		_ZN34_INTERNAL_bdb80644_4_k_cu_221d6a804cuda3std3__45__cpo6rbeginE,(_ZN34_INTERNAL_bdb80644_4_k_cu_221d6a804cuda3std6ranges3__45__cpo7advanceE - _ZN34_INTERNAL_bdb80644_4_k_cu_221d6a804cuda3std3__45__cpo6rbeginE)
_ZN34_INTERNAL_bdb80644_4_k_cu_221d6a804cuda3std3__45__cpo6rbeginE:
	.zero		1
	.type		_ZN34_INTERNAL_bdb80644_4_k_cu_221d6a804cuda3std6ranges3__45__cpo7advanceE,@object
	.size		_ZN34_INTERNAL_bdb80644_4_k_cu_221d6a804cuda3std6ranges3__45__cpo7advanceE,(_ZN34_INTERNAL_bdb80644_4_k_cu_221d6a804cuda3std3__47nulloptE - _ZN34_INTERNAL_bdb80644_4_k_cu_221d6a804cuda3std6ranges3__45__cpo7advanceE)
_ZN34_INTERNAL_bdb80644_4_k_cu_221d6a804cuda3std6ranges3__45__cpo7advanceE:
	.zero		1
	.type		_ZN34_INTERNAL_bdb80644_4_k_cu_221d6a804cuda3std3__47nulloptE,@object
	.size		_ZN34_INTERNAL_bdb80644_4_k_cu_221d6a804cuda3std3__47nulloptE,(_ZN34_INTERNAL_bdb80644_4_k_cu_221d6a804cuda3std6ranges3__45__cpo8distanceE - _ZN34_INTERNAL_bdb80644_4_k_cu_221d6a804cuda3std3__47nulloptE)
_ZN34_INTERNAL_bdb80644_4_k_cu_221d6a804cuda3std3__47nulloptE:
	.zero		1
	.type		_ZN34_INTERNAL_bdb80644_4_k_cu_221d6a804cuda3std6ranges3__45__cpo8distanceE,@object
	.size		_ZN34_INTERNAL_bdb80644_4_k_cu_221d6a804cuda3std6ranges3__45__cpo8distanceE,(_ZN34_INTERNAL_bdb80644_4_k_cu_221d6a806thrust24THRUST_300001_SM_1000_NS12placeholders3_10E - _ZN34_INTERNAL_bdb80644_4_k_cu_221d6a804cuda3std6ranges3__45__cpo8distanceE)
_ZN34_INTERNAL_bdb80644_4_k_cu_221d6a804cuda3std6ranges3__45__cpo8distanceE:
	.zero		1
	.type		_ZN34_INTERNAL_bdb80644_4_k_cu_221d6a806thrust24THRUST_300001_SM_1000_NS12placeholders3_10E,@object
	.size		_ZN34_INTERNAL_bdb80644_4_k_cu_221d6a806thrust24THRUST_300001_SM_1000_NS12placeholders3_10E,(_ZN34_INTERNAL_bdb80644_4_k_cu_221d6a804cuda3std3__419piecewise_constructE - _ZN34_INTERNAL_bdb80644_4_k_cu_221d6a806thrust24THRUST_300001_SM_1000_NS12placeholders3_10E)
_ZN34_INTERNAL_bdb80644_4_k_cu_221d6a806thrust24THRUST_300001_SM_1000_NS12placeholders3_10E:
	.zero		1
	.type		_ZN34_INTERNAL_bdb80644_4_k_cu_221d6a804cuda3std3__419piecewise_constructE,@object
	.size		_ZN34_INTERNAL_bdb80644_4_k_cu_221d6a804cuda3std3__419piecewise_constructE,(_ZN34_INTERNAL_bdb80644_4_k_cu_221d6a804cuda3std6ranges3__45__cpo5cdataE - _ZN34_INTERNAL_bdb80644_4_k_cu_221d6a804cuda3std3__419piecewise_constructE)
_ZN34_INTERNAL_bdb80644_4_k_cu_221d6a804cuda3std3__419piecewise_constructE:
	.zero		1
	.type		_ZN34_INTERNAL_bdb80644_4_k_cu_221d6a804cuda3std6ranges3__45__cpo5cdataE,@object
	.size		_ZN34_INTERNAL_bdb80644_4_k_cu_221d6a804cuda3std6ranges3__45__cpo5cdataE,(_ZN34_INTERNAL_bdb80644_4_k_cu_221d6a806thrust24THRUST_300001_SM_1000_NS12placeholders2_2E - _ZN34_INTERNAL_bdb80644_4_k_cu_221d6a804cuda3std6ranges3__45__cpo5cdataE)
_ZN34_INTERNAL_bdb80644_4_k_cu_221d6a804cuda3std6ranges3__45__cpo5cdataE:
	.zero		1
	.type		_ZN34_INTERNAL_bdb80644_4_k_cu_221d6a806thrust24THRUST_300001_SM_1000_NS12placeholders2_2E,@object
	.size		_ZN34_INTERNAL_bdb80644_4_k_cu_221d6a806thrust24THRUST_300001_SM_1000_NS12placeholders2_2E,(_ZN34_INTERNAL_bdb80644_4_k_cu_221d6a804cuda3std3__45__cpo3endE - _ZN34_INTERNAL_bdb80644_4_k_cu_221d6a806thrust24THRUST_300001_SM_1000_NS12placeholders2_2E)
_ZN34_INTERNAL_bdb80644_4_k_cu_221d6a806thrust24THRUST_300001_SM_1000_NS12placeholders2_2E:
	.zero		1
	.type		_ZN34_INTERNAL_bdb80644_4_k_cu_221d6a804cuda3std3__45__cpo3endE,@object
	.size		_ZN34_INTERNAL_bdb80644_4_k_cu_221d6a804cuda3std3__45__cpo3endE,(_ZN34_INTERNAL_bdb80644_4_k_cu_221d6a804cuda3std6ranges3__45__cpo3endE - _ZN34_INTERNAL_bdb80644_4_k_cu_221d6a804cuda3std3__45__cpo3endE)
_ZN34_INTERNAL_bdb80644_4_k_cu_221d6a804cuda3std3__45__cpo3endE:
	.zero		1
	.type		_ZN34_INTERNAL_bdb80644_4_k_cu_221d6a804cuda3std6ranges3__45__cpo3endE,@object
	.size		_ZN34_INTERNAL_bdb80644_4_k_cu_221d6a804cuda3std6ranges3__45__cpo3endE,(_ZN34_INTERNAL_bdb80644_4_k_cu_221d6a806thrust24THRUST_300001_SM_1000_NS12placeholders2_6E - _ZN34_INTERNAL_bdb80644_4_k_cu_221d6a804cuda3std6ranges3__45__cpo3endE)
_ZN34_INTERNAL_bdb80644_4_k_cu_221d6a804cuda3std6ranges3__45__cpo3endE:
	.zero		1
	.type		_ZN34_INTERNAL_bdb80644_4_k_cu_221d6a806thrust24THRUST_300001_SM_1000_NS12placeholders2_6E,@object
	.size		_ZN34_INTERNAL_bdb80644_4_k_cu_221d6a806thrust24THRUST_300001_SM_1000_NS12placeholders2_6E,(_ZN34_INTERNAL_bdb80644_4_k_cu_221d6a804cuda3std3__45__cpo4rendE - _ZN34_INTERNAL_bdb80644_4_k_cu_221d6a806thrust24THRUST_300001_SM_1000_NS12placeholders2_6E)
_ZN34_INTERNAL_bdb80644_4_k_cu_221d6a806thrust24THRUST_300001_SM_1000_NS12placeholders2_6E:
	.zero		1
	.type		_ZN34_INTERNAL_bdb80644_4_k_cu_221d6a804cuda3std3__45__cpo4rendE,@object
	.size		_ZN34_INTERNAL_bdb80644_4_k_cu_221d6a804cuda3std3__45__cpo4rendE,(_ZN34_INTERNAL_bdb80644_4_k_cu_221d6a804cuda3std6ranges3__45__cpo9iter_swapE - _ZN34_INTERNAL_bdb80644_4_k_cu_221d6a804cuda3std3__45__cpo4rendE)
_ZN34_INTERNAL_bdb80644_4_k_cu_221d6a804cuda3std3__45__cpo4rendE:
	.zero		1
	.type		_ZN34_INTERNAL_bdb80644_4_k_cu_221d6a804cuda3std6ranges3__45__cpo9iter_swapE,@object
	.size		_ZN34_INTERNAL_bdb80644_4_k_cu_221d6a804cuda3std6ranges3__45__cpo9iter_swapE,(_ZN34_INTERNAL_bdb80644_4_k_cu_221d6a804cuda3std3__48unexpectE - _ZN34_INTERNAL_bdb80644_4_k_cu_221d6a804cuda3std6ranges3__45__cpo9iter_swapE)
_ZN34_INTERNAL_bdb80644_4_k_cu_221d6a804cuda3std6ranges3__45__cpo9iter_swapE:
	.zero		1
	.type		_ZN34_INTERNAL_bdb80644_4_k_cu_221d6a804cuda3std3__48unexpectE,@object
	.size		_ZN34_INTERNAL_bdb80644_4_k_cu_221d6a804cuda3std3__48unexpectE,(_ZN34_INTERNAL_bdb80644_4_k_cu_221d6a806thrust24THRUST_300001_SM_1000_NS8cuda_cub3parE - _ZN34_INTERNAL_bdb80644_4_k_cu_221d6a804cuda3std3__48unexpectE)
_ZN34_INTERNAL_bdb80644_4_k_cu_221d6a804cuda3std3__48unexpectE:
	.zero		1
	.type		_ZN34_INTERNAL_bdb80644_4_k_cu_221d6a806thrust24THRUST_300001_SM_1000_NS8cuda_cub3parE,@object
	.size		_ZN34_INTERNAL_bdb80644_4_k_cu_221d6a806thrust24THRUST_300001_SM_1000_NS8cuda_cub3parE,(_ZN34_INTERNAL_bdb80644_4_k_cu_221d6a806thrust24THRUST_300001_SM_1000_NS12placeholders2_4E - _ZN34_INTERNAL_bdb80644_4_k_cu_221d6a806thrust24THRUST_300001_SM_1000_NS8cuda_cub3parE)
_ZN34_INTERNAL_bdb80644_4_k_cu_221d6a806thrust24THRUST_300001_SM_1000_NS8cuda_cub3parE:
	.zero		1
	.type		_ZN34_INTERNAL_bdb80644_4_k_cu_221d6a806thrust24THRUST_300001_SM_1000_NS12placeholders2_4E,@object
	.size		_ZN34_INTERNAL_bdb80644_4_k_cu_221d6a806thrust24THRUST_300001_SM_1000_NS12placeholders2_4E,(_ZN34_INTERNAL_bdb80644_4_k_cu_221d6a804cuda3std3__45__cpo4cendE - _ZN34_INTERNAL_bdb80644_4_k_cu_221d6a806thrust24THRUST_300001_SM_1000_NS12placeholders2_4E)
_ZN34_INTERNAL_bdb80644_4_k_cu_221d6a806thrust24THRUST_300001_SM_1000_NS12placeholders2_4E:
	.zero		1
	.type		_ZN34_INTERNAL_bdb80644_4_k_cu_221d6a804cuda3std3__45__cpo4cendE,@object
	.size		_ZN34_INTERNAL_bdb80644_4_k_cu_221d6a804cuda3std3__45__cpo4cendE,(_ZN34_INTERNAL_bdb80644_4_k_cu_221d6a804cuda3std6ranges3__45__cpo4cendE - _ZN34_INTERNAL_bdb80644_4_k_cu_221d6a804cuda3std3__45__cpo4cendE)
_ZN34_INTERNAL_bdb80644_4_k_cu_221d6a804cuda3std3__45__cpo4cendE:
	.zero		1
	.type		_ZN34_INTERNAL_bdb80644_4_k_cu_221d6a804cuda3std6ranges3__45__cpo4cendE,@object
	.size		_ZN34_INTERNAL_bdb80644_4_k_cu_221d6a804cuda3std6ranges3__45__cpo4cendE,(_ZN34_INTERNAL_bdb80644_4_k_cu_221d6a804cuda3std3__420unreachable_sentinelE - _ZN34_INTERNAL_bdb80644_4_k_cu_221d6a804cuda3std6ranges3__45__cpo4cendE)
_ZN34_INTERNAL_bdb80644_4_k_cu_221d6a804cuda3std6ranges3__45__cpo4cendE:
	.zero		1
	.type		_ZN34_INTERNAL_bdb80644_4_k_cu_221d6a804cuda3std3__420unreachable_sentinelE,@object
	.size		_ZN34_INTERNAL_bdb80644_4_k_cu_221d6a804cuda3std3__420unreachable_sentinelE,(_ZN34_INTERNAL_bdb80644_4_k_cu_221d6a804cuda3std6ranges3__45__cpo5ssizeE - _ZN34_INTERNAL_bdb80644_4_k_cu_221d6a804cuda3std3__420unreachable_sentinelE)
_ZN34_INTERNAL_bdb80644_4_k_cu_221d6a804cuda3std3__420unreachable_sentinelE:
	.zero		1
	.type		_ZN34_INTERNAL_bdb80644_4_k_cu_221d6a804cuda3std6ranges3__45__cpo5ssizeE,@object
	.size		_ZN34_INTERNAL_bdb80644_4_k_cu_221d6a804cuda3std6ranges3__45__cpo5ssizeE,(_ZN34_INTERNAL_bdb80644_4_k_cu_221d6a806thrust24THRUST_300001_SM_1000_NS12placeholders2_8E - _ZN34_INTERNAL_bdb80644_4_k_cu_221d6a804cuda3std6ranges3__45__cpo5ssizeE)
_ZN34_INTERNAL_bdb80644_4_k_cu_221d6a804cuda3std6ranges3__45__cpo5ssizeE:
	.zero		1
	.type		_ZN34_INTERNAL_bdb80644_4_k_cu_221d6a806thrust24THRUST_300001_SM_1000_NS12placeholders2_8E,@object
	.size		_ZN34_INTERNAL_bdb80644_4_k_cu_221d6a806thrust24THRUST_300001_SM_1000_NS12placeholders2_8E,(_ZN34_INTERNAL_bdb80644_4_k_cu_221d6a804cuda3std3__45__cpo5crendE - _ZN34_INTERNAL_bdb80644_4_k_cu_221d6a806thrust24THRUST_300001_SM_1000_NS12placeholders2_8E)
_ZN34_INTERNAL_bdb80644_4_k_cu_221d6a806thrust24THRUST_300001_SM_1000_NS12placeholders2_8E:
	.zero		1
	.type		_ZN34_INTERNAL_bdb80644_4_k_cu_221d6a804cuda3std3__45__cpo5crendE,@object
	.size		_ZN34_INTERNAL_bdb80644_4_k_cu_221d6a804cuda3std3__45__cpo5crendE,(_ZN34_INTERNAL_bdb80644_4_k_cu_221d6a804cuda3std6ranges3__45__cpo4prevE - _ZN34_INTERNAL_bdb80644_4_k_cu_221d6a804cuda3std3__45__cpo5crendE)
_ZN34_INTERNAL_bdb80644_4_k_cu_221d6a804cuda3std3__45__cpo5crendE:
	.zero		1
	.type		_ZN34_INTERNAL_bdb80644_4_k_cu_221d6a804cuda3std6ranges3__45__cpo4prevE,@object
	.size		_ZN34_INTERNAL_bdb80644_4_k_cu_221d6a804cuda3std6ranges3__45__cpo4prevE,(_ZN34_INTERNAL_bdb80644_4_k_cu_221d6a804cuda3std6ranges3__45__cpo9iter_moveE - _ZN34_INTERNAL_bdb80644_4_k_cu_221d6a804cuda3std6ranges3__45__cpo4prevE)
_ZN34_INTERNAL_bdb80644_4_k_cu_221d6a804cuda3std6ranges3__45__cpo4prevE:
	.zero		1
	.type		_ZN34_INTERNAL_bdb80644_4_k_cu_221d6a804cuda3std6ranges3__45__cpo9iter_moveE,@object
	.size		_ZN34_INTERNAL_bdb80644_4_k_cu_221d6a804cuda3std6ranges3__45__cpo9iter_moveE,(_ZN34_INTERNAL_bdb80644_4_k_cu_221d6a806thrust24THRUST_300001_SM_1000_NS6system6detail10sequential3seqE - _ZN34_INTERNAL_bdb80644_4_k_cu_221d6a804cuda3std6ranges3__45__cpo9iter_moveE)
_ZN34_INTERNAL_bdb80644_4_k_cu_221d6a804cuda3std6ranges3__45__cpo9iter_moveE:
	.zero		1
	.type		_ZN34_INTERNAL_bdb80644_4_k_cu_221d6a806thrust24THRUST_300001_SM_1000_NS6system6detail10sequential3seqE,@object
	.size		_ZN34_INTERNAL_bdb80644_4_k_cu_221d6a806thrust24THRUST_300001_SM_1000_NS6system6detail10sequential3seqE,(.L_31 - _ZN34_INTERNAL_bdb80644_4_k_cu_221d6a806thrust24THRUST_300001_SM_1000_NS6system6detail10sequential3seqE)
_ZN34_INTERNAL_bdb80644_4_k_cu_221d6a806thrust24THRUST_300001_SM_1000_NS6system6detail10sequential3seqE:
	.zero		1
.L_31:


//--------------------- .nv.constant0._ZN3cub18CUB_300001_SM_10006detail11EmptyKernelIvEEvv --------------------------
	.section	.nv.constant0._ZN3cub18CUB_300001_SM_10006detail11EmptyKernelIvEEvv,"a",@progbits
	.sectionflags	@""
	.align	4
.nv.constant0._ZN3cub18CUB_300001_SM_10006detail11EmptyKernelIvEEvv:
	.zero		896


//--------------------- .nv.constant0._Z6test_5ff --------------------------
	.section	.nv.constant0._Z6test_5ff,"a",@progbits
	.sectionflags	@""
	.align	4
.nv.constant0._Z6test_5ff:
	.zero		904


//--------------------- .nv.constant0._Z6test_1ff --------------------------
	.section	.nv.constant0._Z6test_1ff,"a",@progbits
	.sectionflags	@""
	.align	4
.nv.constant0._Z6test_1ff:
	.zero		904


//--------------------- SYMBOLS --------------------------

	.type		.nv.reservedSmem.offset0,@object
	.size		.nv.reservedSmem.offset0,0x4
	.type		vprintf,@function
